//
// Generated by NVIDIA NVVM Compiler
//
// Compiler Build ID: CL-36424714
// Cuda compilation tools, release 13.0, V13.0.88
// Based on NVVM 20.0.0
//

.version 9.0
.target sm_100
.address_size 64

	// .globl	_Z17convolutionRowGPUPdS_S_S_iii
.const .align 8 .b8 d_Filter[520];
// _ZZ17convolutionRowGPUPdS_S_S_iiiE5image has been demoted
// _ZZ20convolutionColumnGPUPdS_S_S_iiiE5image has been demoted

.visible .entry _Z17convolutionRowGPUPdS_S_S_iii(
	.param .u64 .ptr .align 1 _Z17convolutionRowGPUPdS_S_S_iii_param_0,
	.param .u64 .ptr .align 1 _Z17convolutionRowGPUPdS_S_S_iii_param_1,
	.param .u64 .ptr .align 1 _Z17convolutionRowGPUPdS_S_S_iii_param_2,
	.param .u64 .ptr .align 1 _Z17convolutionRowGPUPdS_S_S_iii_param_3,
	.param .u32 _Z17convolutionRowGPUPdS_S_S_iii_param_4,
	.param .u32 _Z17convolutionRowGPUPdS_S_S_iii_param_5,
	.param .u32 _Z17convolutionRowGPUPdS_S_S_iii_param_6
)
{
	.reg .pred 	%p<7>;
	.reg .b32 	%r<67>;
	.reg .b64 	%rd<40>;
	.reg .b64 	%fd<23>;
	// demoted variable
	.shared .align 8 .b8 _ZZ17convolutionRowGPUPdS_S_S_iiiE5image[24576];
	ld.param.u64 	%rd8, [_Z17convolutionRowGPUPdS_S_S_iii_param_0];
	ld.param.u64 	%rd11, [_Z17convolutionRowGPUPdS_S_S_iii_param_1];
	ld.param.u64 	%rd9, [_Z17convolutionRowGPUPdS_S_S_iii_param_2];
	ld.param.u64 	%rd10, [_Z17convolutionRowGPUPdS_S_S_iii_param_3];
	ld.param.u32 	%r19, [_Z17convolutionRowGPUPdS_S_S_iii_param_4];
	ld.param.u32 	%r20, [_Z17convolutionRowGPUPdS_S_S_iii_param_6];
	cvta.to.global.u64 	%rd1, %rd11;
	mov.u32 	%r21, %ctaid.x;
	mov.u32 	%r1, %ntid.x;
	mov.u32 	%r2, %tid.x;
	mad.lo.s32 	%r3, %r21, %r1, %r2;
	mov.u32 	%r22, %ctaid.y;
	mov.u32 	%r23, %ntid.y;
	mov.u32 	%r4, %tid.y;
	mad.lo.s32 	%r5, %r22, %r23, %r4;
	setp.gt.s32 	%p1, %r3, 31;
	mul.lo.s32 	%r6, %r4, 96;
	add.s32 	%r24, %r6, %r2;
	shl.b32 	%r25, %r24, 3;
	mov.u32 	%r26, _ZZ17convolutionRowGPUPdS_S_S_iiiE5image;
	add.s32 	%r7, %r26, %r25;
	@%p1 bra 	$L__BB0_5;
	or.b32  	%r35, %r20, 2;
	setp.eq.s32 	%p3, %r35, 2;
	@%p3 bra 	$L__BB0_2;
	bra.uni 	$L__BB0_3;
$L__BB0_2:
	shl.b32 	%r36, %r5, 5;
	add.s32 	%r37, %r36, %r3;
	cvta.to.global.u64 	%rd16, %rd10;
	mul.wide.s32 	%rd17, %r37, 8;
	add.s64 	%rd18, %rd16, %rd17;
	ld.global.f64 	%fd6, [%rd18];
	st.shared.f64 	[%r7], %fd6;
	bra.uni 	$L__BB0_4;
$L__BB0_3:
	mov.b64 	%rd19, 0;
	st.shared.u64 	[%r7], %rd19;
$L__BB0_4:
	add.s32 	%r38, %r3, %r1;
	mad.lo.s32 	%r39, %r19, %r5, %r38;
	add.s32 	%r40, %r39, -32;
	mul.wide.u32 	%rd20, %r40, 8;
	add.s64 	%rd21, %rd1, %rd20;
	ld.global.f64 	%fd7, [%rd21];
	add.s32 	%r41, %r2, %r1;
	add.s32 	%r42, %r41, %r6;
	shl.b32 	%r43, %r42, 3;
	add.s32 	%r45, %r26, %r43;
	st.shared.f64 	[%r45], %fd7;
	cvt.u64.u32 	%rd38, %r39;
	add.s32 	%r63, %r41, 32;
	bra.uni 	$L__BB0_8;
$L__BB0_5:
	setp.gt.u32 	%p2, %r2, 31;
	@%p2 bra 	$L__BB0_7;
	mad.lo.s32 	%r29, %r19, %r5, %r3;
	mul.wide.s32 	%rd12, %r29, 8;
	add.s64 	%rd13, %rd1, %rd12;
	ld.global.f64 	%fd4, [%rd13+-256];
	st.shared.f64 	[%r7], %fd4;
	add.s32 	%r30, %r29, %r1;
	add.s32 	%r31, %r30, -32;
	mul.wide.u32 	%rd14, %r31, 8;
	add.s64 	%rd15, %rd1, %rd14;
	ld.global.f64 	%fd5, [%rd15];
	add.s32 	%r32, %r2, %r1;
	shl.b32 	%r33, %r1, 3;
	add.s32 	%r34, %r7, %r33;
	st.shared.f64 	[%r34], %fd5;
	cvt.u64.u32 	%rd38, %r30;
	add.s32 	%r63, %r32, 32;
	bra.uni 	$L__BB0_8;
$L__BB0_7:
	mad.lo.s32 	%r27, %r19, %r5, %r3;
	add.s32 	%r28, %r27, -32;
	cvt.s64.s32 	%rd38, %r28;
	mov.u32 	%r63, %r2;
$L__BB0_8:
	shl.b64 	%rd22, %rd38, 3;
	add.s64 	%rd23, %rd1, %rd22;
	ld.global.f64 	%fd8, [%rd23];
	add.s32 	%r46, %r6, %r63;
	shl.b32 	%r47, %r46, 3;
	add.s32 	%r49, %r26, %r47;
	st.shared.f64 	[%r49], %fd8;
	add.s32 	%r11, %r3, 32;
	setp.lt.s32 	%p4, %r11, %r19;
	@%p4 bra 	$L__BB0_13;
	add.s32 	%r50, %r20, -1;
	setp.gt.u32 	%p5, %r50, 1;
	@%p5 bra 	$L__BB0_11;
	shl.b32 	%r51, %r5, 5;
	add.s32 	%r52, %r51, %r11;
	sub.s32 	%r53, %r52, %r19;
	cvta.to.global.u64 	%rd25, %rd9;
	mul.wide.s32 	%rd26, %r53, 8;
	add.s64 	%rd27, %rd25, %rd26;
	ld.global.f64 	%fd9, [%rd27];
	st.shared.f64 	[%r7+512], %fd9;
	bra.uni 	$L__BB0_12;
$L__BB0_11:
	mov.b64 	%rd24, 0;
	st.shared.u64 	[%r7+512], %rd24;
$L__BB0_12:
	mad.lo.s32 	%r54, %r19, %r5, %r3;
	mul.wide.s32 	%rd28, %r54, 8;
	add.s64 	%rd29, %rd1, %rd28;
	ld.global.f64 	%fd10, [%rd29];
	st.shared.f64 	[%r7+256], %fd10;
$L__BB0_13:
	bar.sync 	0;
	shl.b32 	%r57, %r2, 3;
	mad.lo.s32 	%r58, %r4, 768, %r57;
	add.s32 	%r60, %r58, %r26;
	add.s32 	%r64, %r60, 16;
	mov.u64 	%rd31, d_Filter;
	add.s64 	%rd39, %rd31, 512;
	mov.f64 	%fd22, 0d0000000000000000;
	mov.b32 	%r66, 64;
	mov.b32 	%r65, 16;
$L__BB0_14:
	ld.shared.f64 	%fd12, [%r64+-16];
	ld.const.f64 	%fd13, [%rd39];
	fma.rn.f64 	%fd2, %fd12, %fd13, %fd22;
	setp.eq.s32 	%p6, %r65, 528;
	@%p6 bra 	$L__BB0_16;
	ld.shared.f64 	%fd14, [%r64+-8];
	add.s32 	%r61, %r66, -1;
	mul.wide.u32 	%rd32, %r61, 8;
	add.s64 	%rd34, %rd31, %rd32;
	ld.const.f64 	%fd15, [%rd34];
	fma.rn.f64 	%fd16, %fd14, %fd15, %fd2;
	ld.shared.f64 	%fd17, [%r64];
	ld.const.f64 	%fd18, [%rd34+-8];
	fma.rn.f64 	%fd19, %fd17, %fd18, %fd16;
	ld.shared.f64 	%fd20, [%r64+8];
	ld.const.f64 	%fd21, [%rd34+-16];
	fma.rn.f64 	%fd22, %fd20, %fd21, %fd19;
	add.s64 	%rd39, %rd39, -32;
	add.s32 	%r66, %r66, -4;
	add.s32 	%r65, %r65, 32;
	add.s32 	%r64, %r64, 32;
	bra.uni 	$L__BB0_14;
$L__BB0_16:
	cvta.to.global.u64 	%rd35, %rd8;
	mad.lo.s32 	%r62, %r19, %r5, %r3;
	mul.wide.s32 	%rd36, %r62, 8;
	add.s64 	%rd37, %rd35, %rd36;
	st.global.f64 	[%rd37], %fd2;
	ret;

}
	// .globl	_Z20convolutionColumnGPUPdS_S_S_iii
.visible .entry _Z20convolutionColumnGPUPdS_S_S_iii(
	.param .u64 .ptr .align 1 _Z20convolutionColumnGPUPdS_S_S_iii_param_0,
	.param .u64 .ptr .align 1 _Z20convolutionColumnGPUPdS_S_S_iii_param_1,
	.param .u64 .ptr .align 1 _Z20convolutionColumnGPUPdS_S_S_iii_param_2,
	.param .u64 .ptr .align 1 _Z20convolutionColumnGPUPdS_S_S_iii_param_3,
	.param .u32 _Z20convolutionColumnGPUPdS_S_S_iii_param_4,
	.param .u32 _Z20convolutionColumnGPUPdS_S_S_iii_param_5,
	.param .u32 _Z20convolutionColumnGPUPdS_S_S_iii_param_6
)
{
	.reg .pred 	%p<8>;
	.reg .b32 	%r<78>;
	.reg .b64 	%rd<41>;
	.reg .b64 	%fd<23>;
	// demoted variable
	.shared .align 8 .b8 _ZZ20convolutionColumnGPUPdS_S_S_iiiE5image[24576];
	ld.param.u64 	%rd9, [_Z20convolutionColumnGPUPdS_S_S_iii_param_0];
	ld.param.u64 	%rd12, [_Z20convolutionColumnGPUPdS_S_S_iii_param_1];
	ld.param.u64 	%rd10, [_Z20convolutionColumnGPUPdS_S_S_iii_param_2];
	ld.param.u64 	%rd11, [_Z20convolutionColumnGPUPdS_S_S_iii_param_3];
	ld.param.u32 	%r17, [_Z20convolutionColumnGPUPdS_S_S_iii_param_4];
	ld.param.u32 	%r18, [_Z20convolutionColumnGPUPdS_S_S_iii_param_5];
	ld.param.u32 	%r19, [_Z20convolutionColumnGPUPdS_S_S_iii_param_6];
	cvta.to.global.u64 	%rd1, %rd12;
	mov.u32 	%r20, %ctaid.x;
	mov.u32 	%r21, %ntid.x;
	mov.u32 	%r1, %tid.x;
	mad.lo.s32 	%r2, %r20, %r21, %r1;
	mov.u32 	%r22, %ctaid.y;
	mov.u32 	%r3, %ntid.y;
	mov.u32 	%r4, %tid.y;
	mad.lo.s32 	%r5, %r22, %r3, %r4;
	setp.gt.u32 	%p1, %r5, 31;
	shl.b32 	%r23, %r4, 5;
	add.s32 	%r24, %r23, %r1;
	shl.b32 	%r25, %r24, 3;
	mov.u32 	%r26, _ZZ20convolutionColumnGPUPdS_S_S_iiiE5image;
	add.s32 	%r6, %r26, %r25;
	@%p1 bra 	$L__BB1_5;
	or.b32  	%r45, %r19, 2;
	setp.eq.s32 	%p4, %r45, 2;
	@%p4 bra 	$L__BB1_2;
	bra.uni 	$L__BB1_3;
$L__BB1_2:
	mad.lo.s32 	%r46, %r17, %r5, %r2;
	cvta.to.global.u64 	%rd17, %rd10;
	mul.wide.s32 	%rd18, %r46, 8;
	add.s64 	%rd19, %rd17, %rd18;
	ld.global.f64 	%fd6, [%rd19];
	st.shared.f64 	[%r6], %fd6;
	bra.uni 	$L__BB1_4;
$L__BB1_3:
	mov.b64 	%rd20, 0;
	st.shared.u64 	[%r6], %rd20;
$L__BB1_4:
	add.s32 	%r47, %r5, %r3;
	add.s32 	%r48, %r47, -32;
	mad.lo.s32 	%r49, %r17, %r48, %r2;
	mul.wide.u32 	%rd21, %r49, 8;
	add.s64 	%rd22, %rd1, %rd21;
	ld.global.f64 	%fd7, [%rd22];
	add.s32 	%r50, %r4, %r3;
	shl.b32 	%r51, %r50, 5;
	add.s32 	%r52, %r51, %r1;
	shl.b32 	%r53, %r52, 3;
	add.s32 	%r55, %r26, %r53;
	st.shared.f64 	[%r55], %fd7;
	shl.b32 	%r56, %r17, 5;
	add.s32 	%r57, %r49, %r56;
	cvt.u64.u32 	%rd39, %r57;
	add.s32 	%r75, %r50, 32;
	bra.uni 	$L__BB1_10;
$L__BB1_5:
	setp.gt.u32 	%p2, %r4, 31;
	@%p2 bra 	$L__BB1_9;
	add.s32 	%r29, %r5, %r3;
	add.s32 	%r30, %r18, -1;
	setp.le.u32 	%p3, %r29, %r30;
	@%p3 bra 	$L__BB1_8;
	add.s32 	%r43, %r5, -32;
	mad.lo.s32 	%r44, %r17, %r43, %r2;
	cvt.s64.s32 	%rd39, %r44;
	mov.u32 	%r75, %r4;
	bra.uni 	$L__BB1_10;
$L__BB1_8:
	add.s32 	%r31, %r5, -32;
	mad.lo.s32 	%r32, %r17, %r31, %r2;
	mul.wide.s32 	%rd13, %r32, 8;
	add.s64 	%rd14, %rd1, %rd13;
	ld.global.f64 	%fd4, [%rd14];
	st.shared.f64 	[%r6], %fd4;
	add.s32 	%r33, %r31, %r3;
	mad.lo.s32 	%r34, %r17, %r33, %r2;
	mul.wide.u32 	%rd15, %r34, 8;
	add.s64 	%rd16, %rd1, %rd15;
	ld.global.f64 	%fd5, [%rd16];
	add.s32 	%r35, %r4, %r3;
	shl.b32 	%r36, %r35, 5;
	add.s32 	%r37, %r36, %r1;
	shl.b32 	%r38, %r37, 3;
	add.s32 	%r40, %r26, %r38;
	st.shared.f64 	[%r40], %fd5;
	shl.b32 	%r41, %r17, 5;
	add.s32 	%r42, %r34, %r41;
	cvt.u64.u32 	%rd39, %r42;
	add.s32 	%r75, %r35, 32;
	bra.uni 	$L__BB1_10;
$L__BB1_9:
	add.s32 	%r27, %r5, -32;
	mad.lo.s32 	%r28, %r17, %r27, %r2;
	cvt.s64.s32 	%rd39, %r28;
	mov.u32 	%r75, %r4;
$L__BB1_10:
	shl.b64 	%rd23, %rd39, 3;
	add.s64 	%rd24, %rd1, %rd23;
	ld.global.f64 	%fd8, [%rd24];
	shl.b32 	%r58, %r75, 5;
	add.s32 	%r59, %r58, %r1;
	shl.b32 	%r60, %r59, 3;
	add.s32 	%r62, %r26, %r60;
	st.shared.f64 	[%r62], %fd8;
	add.s32 	%r10, %r5, 32;
	setp.lt.s32 	%p5, %r10, %r18;
	@%p5 bra 	$L__BB1_15;
	add.s32 	%r63, %r19, -1;
	setp.gt.u32 	%p6, %r63, 1;
	@%p6 bra 	$L__BB1_13;
	sub.s32 	%r64, %r10, %r18;
	mad.lo.s32 	%r65, %r64, %r17, %r2;
	cvta.to.global.u64 	%rd26, %rd11;
	mul.wide.s32 	%rd27, %r65, 8;
	add.s64 	%rd28, %rd26, %rd27;
	ld.global.f64 	%fd9, [%rd28];
	st.shared.f64 	[%r6+16384], %fd9;
	bra.uni 	$L__BB1_14;
$L__BB1_13:
	mov.b64 	%rd25, 0;
	st.shared.u64 	[%r6+16384], %rd25;
$L__BB1_14:
	mad.lo.s32 	%r66, %r17, %r5, %r2;
	mul.wide.s32 	%rd29, %r66, 8;
	add.s64 	%rd30, %rd1, %rd29;
	ld.global.f64 	%fd10, [%rd30];
	st.shared.f64 	[%r6+8192], %fd10;
$L__BB1_15:
	bar.sync 	0;
	shl.b32 	%r69, %r4, 8;
	shl.b32 	%r70, %r1, 3;
	add.s32 	%r71, %r69, %r70;
	add.s32 	%r11, %r26, %r71;
	mov.u64 	%rd32, d_Filter;
	add.s64 	%rd40, %rd32, 512;
	mov.f64 	%fd22, 0d0000000000000000;
	mov.b32 	%r77, 512;
	mov.b32 	%r76, 64;
$L__BB1_16:
	add.s32 	%r14, %r11, %r77;
	ld.shared.f64 	%fd12, [%r14+-512];
	ld.const.f64 	%fd13, [%rd40];
	fma.rn.f64 	%fd2, %fd12, %fd13, %fd22;
	setp.eq.s32 	%p7, %r77, 16896;
	@%p7 bra 	$L__BB1_18;
	ld.shared.f64 	%fd14, [%r14+-256];
	add.s32 	%r73, %r76, -1;
	mul.wide.u32 	%rd33, %r73, 8;
	add.s64 	%rd35, %rd32, %rd33;
	ld.const.f64 	%fd15, [%rd35];
	fma.rn.f64 	%fd16, %fd14, %fd15, %fd2;
	ld.shared.f64 	%fd17, [%r14];
	ld.const.f64 	%fd18, [%rd35+-8];
	fma.rn.f64 	%fd19, %fd17, %fd18, %fd16;
	ld.shared.f64 	%fd20, [%r14+256];
	ld.const.f64 	%fd21, [%rd35+-16];
	fma.rn.f64 	%fd22, %fd20, %fd21, %fd19;
	add.s32 	%r77, %r77, 1024;
	add.s32 	%r76, %r76, -4;
	add.s64 	%rd40, %rd40, -32;
	bra.uni 	$L__BB1_16;
$L__BB1_18:
	cvta.to.global.u64 	%rd36, %rd9;
	mad.lo.s32 	%r74, %r17, %r5, %r2;
	mul.wide.s32 	%rd37, %r74, 8;
	add.s64 	%rd38, %rd36, %rd37;
	st.global.f64 	[%rd38], %fd2;
	ret;

}


// ===== COMPILED SASS (sm_100) =====

	.target	sm_100

	.elftype	@"ET_EXEC"


//--------------------- .note.nv.tkinfo           --------------------------
	.section	.note.nv.tkinfo,"",@"SHT_NOTE"
	.sectionflags	@"SHF_NOTE_NV_TKINFO"
	.tkinfo
        /*0018*/ 	.word	0x00000002
        /*0030*/ 	.string	""
        /*0030*/ 	.string	"ptxas"
        /*0030*/ 	.string	"Cuda compilation tools, release 13.0, V13.0.88"
        /*0030*/ 	.string	"Build cuda_13.0.r13.0/compiler.36424714_0"
        /*0030*/ 	.string	"-arch sm_100 -m 64 "



//--------------------- .note.nv.cuinfo           --------------------------
	.section	.note.nv.cuinfo,"",@"SHT_NOTE"
	.sectionflags	@"SHF_NOTE_NV_CUINFO"
        /*0018*/ 	.short	0x0002
        /*001a*/ 	.short	0x0064
        /*001c*/ 	.short	0x0082
	.zero		2


//--------------------- .nv.info                  --------------------------
	.section	.nv.info,"",@"SHT_CUDA_INFO"
	.align	4


	//----- nvinfo : EIATTR_REGCOUNT
	.align		4
        /*0000*/ 	.byte	0x04, 0x2f
        /*0002*/ 	.short	(.L_2 - .L_1)
	.align		4
.L_1:
        /*0004*/ 	.word	index@(_Z17convolutionRowGPUPdS_S_S_iii)
        /*0008*/ 	.word	0x00000014


	//----- nvinfo : EIATTR_FRAME_SIZE
	.align		4
.L_2:
        /*000c*/ 	.byte	0x04, 0x11
        /*000e*/ 	.short	(.L_4 - .L_3)
	.align		4
.L_3:
        /*0010*/ 	.word	index@(_Z17convolutionRowGPUPdS_S_S_iii)
        /*0014*/ 	.word	0x00000000


	//----- nvinfo : EIATTR_REGCOUNT
	.align		4
.L_4:
        /*0018*/ 	.byte	0x04, 0x2f
        /*001a*/ 	.short	(.L_6 - .L_5)
	.align		4
.L_5:
        /*001c*/ 	.word	index@(_Z20convolutionColumnGPUPdS_S_S_iii)
        /*0020*/ 	.word	0x00000014


	//----- nvinfo : EIATTR_FRAME_SIZE
	.align		4
.L_6:
        /*0024*/ 	.byte	0x04, 0x11
        /*0026*/ 	.short	(.L_8 - .L_7)
	.align		4
.L_7:
        /*0028*/ 	.word	index@(_Z20convolutionColumnGPUPdS_S_S_iii)
        /*002c*/ 	.word	0x00000000


	//----- nvinfo : EIATTR_MIN_STACK_SIZE
	.align		4
.L_8:
        /*0030*/ 	.byte	0x04, 0x12
        /*0032*/ 	.short	(.L_10 - .L_9)
	.align		4
.L_9:
        /*0034*/ 	.word	index@(_Z20convolutionColumnGPUPdS_S_S_iii)
        /*0038*/ 	.word	0x00000000


	//----- nvinfo : EIATTR_MIN_STACK_SIZE
	.align		4
.L_10:
        /*003c*/ 	.byte	0x04, 0x12
        /*003e*/ 	.short	(.L_12 - .L_11)
	.align		4
.L_11:
        /*0040*/ 	.word	index@(_Z17convolutionRowGPUPdS_S_S_iii)
        /*0044*/ 	.word	0x00000000
.L_12:


//--------------------- .nv.compat                --------------------------
	.section	.nv.compat,"",@"SHT_CUDA_COMPAT_INFO"
	.align	4
        /*0000*/ 	.byte	0x02, 0x09, 0x00, 0x00, 0x02, 0x02, 0x01, 0x00, 0x02, 0x05, 0x05, 0x00, 0x03, 0x07, 0x01, 0x01
        /*0010*/ 	.byte	0x02, 0x03, 0x00, 0x00, 0x02, 0x06, 0x01, 0x00, 0x04, 0x0b, 0x08, 0x00, 0x01, 0x00, 0x00, 0x00
        /*0020*/ 	.byte	0x00, 0x00, 0x00, 0x00


//--------------------- .nv.info._Z20convolutionColumnGPUPdS_S_S_iii --------------------------
	.section	.nv.info._Z20convolutionColumnGPUPdS_S_S_iii,"",@"SHT_CUDA_INFO"
	.sectionflags	@""
	.align	4


	//----- nvinfo : EIATTR_CUDA_API_VERSION
	.align		4
        /*0000*/ 	.byte	0x04, 0x37
        /*0002*/ 	.short	(.L_14 - .L_13)
.L_13:
        /*0004*/ 	.word	0x00000082


	//----- nvinfo : EIATTR_KPARAM_INFO
	.align		4
.L_14:
        /*0008*/ 	.byte	0x04, 0x17
        /*000a*/ 	.short	(.L_16 - .L_15)
.L_15:
        /*000c*/ 	.word	0x00000000
        /*0010*/ 	.short	0x0006
        /*0012*/ 	.short	0x0028
        /*0014*/ 	.byte	0x00, 0xf0, 0x11, 0x00


	//----- nvinfo : EIATTR_KPARAM_INFO
	.align		4
.L_16:
        /*0018*/ 	.byte	0x04, 0x17
        /*001a*/ 	.short	(.L_18 - .L_17)
.L_17:
        /*001c*/ 	.word	0x00000000
        /*0020*/ 	.short	0x0005
        /*0022*/ 	.short	0x0024
        /*0024*/ 	.byte	0x00, 0xf0, 0x11, 0x00


	//----- nvinfo : EIATTR_KPARAM_INFO
	.align		4
.L_18:
        /*0028*/ 	.byte	0x04, 0x17
        /*002a*/ 	.short	(.L_20 - .L_19)
.L_19:
        /*002c*/ 	.word	0x00000000
        /*0030*/ 	.short	0x0004
        /*0032*/ 	.short	0x0020
        /*0034*/ 	.byte	0x00, 0xf0, 0x11, 0x00


	//----- nvinfo : EIATTR_KPARAM_INFO
	.align		4
.L_20:
        /*0038*/ 	.byte	0x04, 0x17
        /*003a*/ 	.short	(.L_22 - .L_21)
.L_21:
        /*003c*/ 	.word	0x00000000
        /*0040*/ 	.short	0x0003
        /*0042*/ 	.short	0x0018
        /*0044*/ 	.byte	0x00, 0xf5, 0x21, 0x00


	//----- nvinfo : EIATTR_KPARAM_INFO
	.align		4
.L_22:
        /*0048*/ 	.byte	0x04, 0x17
        /*004a*/ 	.short	(.L_24 - .L_23)
.L_23:
        /*004c*/ 	.word	0x00000000
        /*0050*/ 	.short	0x0002
        /*0052*/ 	.short	0x0010
        /*0054*/ 	.byte	0x00, 0xf5, 0x21, 0x00


	//----- nvinfo : EIATTR_KPARAM_INFO
	.align		4
.L_24:
        /*0058*/ 	.byte	0x04, 0x17
        /*005a*/ 	.short	(.L_26 - .L_25)
.L_25:
        /*005c*/ 	.word	0x00000000
        /*0060*/ 	.short	0x0001
        /*0062*/ 	.short	0x0008
        /*0064*/ 	.byte	0x00, 0xf5, 0x21, 0x00


	//----- nvinfo : EIATTR_KPARAM_INFO
	.align		4
.L_26:
        /*0068*/ 	.byte	0x04, 0x17
        /*006a*/ 	.short	(.L_28 - .L_27)
.L_27:
        /*006c*/ 	.word	0x00000000
        /*0070*/ 	.short	0x0000
        /*0072*/ 	.short	0x0000
        /*0074*/ 	.byte	0x00, 0xf5, 0x21, 0x00


	//----- nvinfo : EIATTR_SPARSE_MMA_MASK
	.align		4
.L_28:
        /*0078*/ 	.byte	0x03, 0x50
        /*007a*/ 	.short	0x0000


	//----- nvinfo : EIATTR_MAXREG_COUNT
	.align		4
        /*007c*/ 	.byte	0x03, 0x1b
        /*007e*/ 	.short	0x00ff


	//----- nvinfo : EIATTR_NUM_BARRIERS
	.align		4
        /*0080*/ 	.byte	0x02, 0x4c
        /*0082*/ 	.byte	0x01
	.zero		1


	//----- nvinfo : EIATTR_MERCURY_ISA_VERSION
	.align		4
        /*0084*/ 	.byte	0x03, 0x5f
        /*0086*/ 	.short	0x0101


	//----- nvinfo : EIATTR_VRC_CTA_INIT_COUNT
	.align		4
        /*0088*/ 	.byte	0x02, 0x4a
	.zero		1
	.zero		1


	//----- nvinfo : EIATTR_EXIT_INSTR_OFFSETS
	.align		4
        /*008c*/ 	.byte	0x04, 0x1c
        /*008e*/ 	.short	(.L_30 - .L_29)


	//   ....[0]....
.L_29:
        /*0090*/ 	.word	0x00001140


	//----- nvinfo : EIATTR_CRS_STACK_SIZE
	.align		4
.L_30:
        /*0094*/ 	.byte	0x04, 0x1e
        /*0096*/ 	.short	(.L_32 - .L_31)
.L_31:
        /*0098*/ 	.word	0x00000000


	//----- nvinfo : EIATTR_CBANK_PARAM_SIZE
	.align		4
.L_32:
        /*009c*/ 	.byte	0x03, 0x19
        /*009e*/ 	.short	0x002c


	//----- nvinfo : EIATTR_PARAM_CBANK
	.align		4
        /*00a0*/ 	.byte	0x04, 0x0a
        /*00a2*/ 	.short	(.L_34 - .L_33)
	.align		4
.L_33:
        /*00a4*/ 	.word	index@(.nv.constant0._Z20convolutionColumnGPUPdS_S_S_iii)
        /*00a8*/ 	.short	0x0380
        /*00aa*/ 	.short	0x002c


	//----- nvinfo : EIATTR_SW_WAR
	.align		4
.L_34:
        /*00ac*/ 	.byte	0x04, 0x36
        /*00ae*/ 	.short	(.L_36 - .L_35)
.L_35:
        /*00b0*/ 	.word	0x00000008
.L_36:


//--------------------- .nv.info._Z17convolutionRowGPUPdS_S_S_iii --------------------------
	.section	.nv.info._Z17convolutionRowGPUPdS_S_S_iii,"",@"SHT_CUDA_INFO"
	.sectionflags	@""
	.align	4


	//----- nvinfo : EIATTR_CUDA_API_VERSION
	.align		4
        /*0000*/ 	.byte	0x04, 0x37
        /*0002*/ 	.short	(.L_38 - .L_37)
.L_37:
        /*0004*/ 	.word	0x00000082


	//----- nvinfo : EIATTR_KPARAM_INFO
	.align		4
.L_38:
        /*0008*/ 	.byte	0x04, 0x17
        /*000a*/ 	.short	(.L_40 - .L_39)
.L_39:
        /*000c*/ 	.word	0x00000000
        /*0010*/ 	.short	0x0006
        /*0012*/ 	.short	0x0028
        /*0014*/ 	.byte	0x00, 0xf0, 0x11, 0x00


	//----- nvinfo : EIATTR_KPARAM_INFO
	.align		4
.L_40:
        /*0018*/ 	.byte	0x04, 0x17
        /*001a*/ 	.short	(.L_42 - .L_41)
.L_41:
        /*001c*/ 	.word	0x00000000
        /*0020*/ 	.short	0x0005
        /*0022*/ 	.short	0x0024
        /*0024*/ 	.byte	0x00, 0xf0, 0x11, 0x00


	//----- nvinfo : EIATTR_KPARAM_INFO
	.align		4
.L_42:
        /*0028*/ 	.byte	0x04, 0x17
        /*002a*/ 	.short	(.L_44 - .L_43)
.L_43:
        /*002c*/ 	.word	0x00000000
        /*0030*/ 	.short	0x0004
        /*0032*/ 	.short	0x0020
        /*0034*/ 	.byte	0x00, 0xf0, 0x11, 0x00


	//----- nvinfo : EIATTR_KPARAM_INFO
	.align		4
.L_44:
        /*0038*/ 	.byte	0x04, 0x17
        /*003a*/ 	.short	(.L_46 - .L_45)
.L_45:
        /*003c*/ 	.word	0x00000000
        /*0040*/ 	.short	0x0003
        /*0042*/ 	.short	0x0018
        /*0044*/ 	.byte	0x00, 0xf5, 0x21, 0x00


	//----- nvinfo : EIATTR_KPARAM_INFO
	.align		4
.L_46:
        /*0048*/ 	.byte	0x04, 0x17
        /*004a*/ 	.short	(.L_48 - .L_47)
.L_47:
        /*004c*/ 	.word	0x00000000
        /*0050*/ 	.short	0x0002
        /*0052*/ 	.short	0x0010
        /*0054*/ 	.byte	0x00, 0xf5, 0x21, 0x00


	//----- nvinfo : EIATTR_KPARAM_INFO
	.align		4
.L_48:
        /*0058*/ 	.byte	0x04, 0x17
        /*005a*/ 	.short	(.L_50 - .L_49)
.L_49:
        /*005c*/ 	.word	0x00000000
        /*0060*/ 	.short	0x0001
        /*0062*/ 	.short	0x0008
        /*0064*/ 	.byte	0x00, 0xf5, 0x21, 0x00


	//----- nvinfo : EIATTR_KPARAM_INFO
	.align		4
.L_50:
        /*0068*/ 	.byte	0x04, 0x17
        /*006a*/ 	.short	(.L_52 - .L_51)
.L_51:
        /*006c*/ 	.word	0x00000000
        /*0070*/ 	.short	0x0000
        /*0072*/ 	.short	0x0000
        /*0074*/ 	.byte	0x00, 0xf5, 0x21, 0x00


	//----- nvinfo : EIATTR_SPARSE_MMA_MASK
	.align		4
.L_52:
        /*0078*/ 	.byte	0x03, 0x50
        /*007a*/ 	.short	0x0000


	//----- nvinfo : EIATTR_MAXREG_COUNT
	.align		4
        /*007c*/ 	.byte	0x03, 0x1b
        /*007e*/ 	.short	0x00ff


	//----- nvinfo : EIATTR_NUM_BARRIERS
	.align		4
        /*0080*/ 	.byte	0x02, 0x4c
        /*0082*/ 	.byte	0x01
	.zero		1


	//----- nvinfo : EIATTR_MERCURY_ISA_VERSION
	.align		4
        /*0084*/ 	.byte	0x03, 0x5f
        /*0086*/ 	.short	0x0101


	//----- nvinfo : EIATTR_VRC_CTA_INIT_COUNT
	.align		4
        /*0088*/ 	.byte	0x02, 0x4a
	.zero		1
	.zero		1


	//----- nvinfo : EIATTR_EXIT_INSTR_OFFSETS
	.align		4
        /*008c*/ 	.byte	0x04, 0x1c
        /*008e*/ 	.short	(.L_54 - .L_53)


	//   ....[0]....
.L_53:
        /*0090*/ 	.word	0x000010a0


	//----- nvinfo : EIATTR_CRS_STACK_SIZE
	.align		4
.L_54:
        /*0094*/ 	.byte	0x04, 0x1e
        /*0096*/ 	.short	(.L_56 - .L_55)
.L_55:
        /*0098*/ 	.word	0x00000000


	//----- nvinfo : EIATTR_CBANK_PARAM_SIZE
	.align		4
.L_56:
        /*009c*/ 	.byte	0x03, 0x19
        /*009e*/ 	.short	0x002c


	//----- nvinfo : EIATTR_PARAM_CBANK
	.align		4
        /*00a0*/ 	.byte	0x04, 0x0a
        /*00a2*/ 	.short	(.L_58 - .L_57)
	.align		4
.L_57:
        /*00a4*/ 	.word	index@(.nv.constant0._Z17convolutionRowGPUPdS_S_S_iii)
        /*00a8*/ 	.short	0x0380
        /*00aa*/ 	.short	0x002c


	//----- nvinfo : EIATTR_SW_WAR
	.align		4
.L_58:
        /*00ac*/ 	.byte	0x04, 0x36
        /*00ae*/ 	.short	(.L_60 - .L_59)
.L_59:
        /*00b0*/ 	.word	0x00000008
.L_60:


//--------------------- .nv.callgraph             --------------------------
	.section	.nv.callgraph,"",@"SHT_CUDA_CALLGRAPH"
	.align	4
	.sectionentsize	8
	.align		4
        /*0000*/ 	.word	0x00000000
	.align		4
        /*0004*/ 	.word	0xffffffff
	.align		4
        /*0008*/ 	.word	0x00000000
	.align		4
        /*000c*/ 	.word	0xfffffffe
	.align		4
        /*0010*/ 	.word	0x00000000
	.align		4
        /*0014*/ 	.word	0xfffffffd
	.align		4
        /*0018*/ 	.word	0x00000000
	.align		4
        /*001c*/ 	.word	0xfffffffc


//--------------------- .nv.constant3             --------------------------
	.section	.nv.constant3,"a",@progbits
	.align	8
.nv.constant3:
	.type		d_Filter,@object
	.size		d_Filter,(.L_0 - d_Filter)
d_Filter:
	.zero		520
.L_0:


//--------------------- .text._Z20convolutionColumnGPUPdS_S_S_iii --------------------------
	.section	.text._Z20convolutionColumnGPUPdS_S_S_iii,"ax",@progbits
	.align	128
        .global         _Z20convolutionColumnGPUPdS_S_S_iii
        .type           _Z20convolutionColumnGPUPdS_S_S_iii,@function
        .size           _Z20convolutionColumnGPUPdS_S_S_iii,(.L_x_14 - _Z20convolutionColumnGPUPdS_S_S_iii)
        .other          _Z20convolutionColumnGPUPdS_S_S_iii,@"STO_CUDA_ENTRY STV_DEFAULT"
_Z20convolutionColumnGPUPdS_S_S_iii:
.text._Z20convolutionColumnGPUPdS_S_S_iii:
[----:B------:R-:W-:Y:S01]  /*0000*/  LDC R1, c[0x0][0x37c] ;  /* 0x0000df00ff017b82 */ /* 0x000fe20000000800 */
[----:B------:R-:W0:Y:S07]  /*0010*/  S2R R7, SR_TID.Y ;  /* 0x0000000000077919 */ /* 0x000e2e0000002200 */
[----:B------:R-:W1:Y:S01]  /*0020*/  LDC R5, c[0x0][0x360] ;  /* 0x0000d800ff057b82 */ /* 0x000e620000000800 */
[----:B------:R-:W2:Y:S01]  /*0030*/  LDCU.64 UR6, c[0x0][0x358] ;  /* 0x00006b00ff0677ac */ /* 0x000ea20008000a00 */
[----:B------:R-:W-:Y:S01]  /*0040*/  BSSY.RECONVERGENT B0, `(.L_x_0) ;  /* 0x000004a000007945 */ /* 0x000fe20003800200 */
[----:B------:R-:W0:Y:S05]  /*0050*/  S2R R2, SR_TID.X ;  /* 0x0000000000027919 */ /* 0x000e2a0000002100 */
[----:B------:R-:W3:Y:S08]  /*0060*/  S2UR UR4, SR_CTAID.Y ;  /* 0x00000000000479c3 */ /* 0x000ef00000002600 */
[----:B------:R-:W3:Y:S08]  /*0070*/  LDC R8, c[0x0][0x364] ;  /* 0x0000d900ff087b82 */ /* 0x000ef00000000800 */
[----:B------:R-:W4:Y:S08]  /*0080*/  S2UR UR5, SR_CgaCtaId ;  /* 0x00000000000579c3 */ /* 0x000f300000008800 */
[----:B------:R-:W1:Y:S01]  /*0090*/  S2UR UR8, SR_CTAID.X ;  /* 0x00000000000879c3 */ /* 0x000e620000002500 */
[----:B0-----:R-:W-:Y:S01]  /*00a0*/  LEA R6, R7, R2, 0x5 ;  /* 0x0000000207067211 */ /* 0x001fe200078e28ff */
[----:B---3--:R-:W-:Y:S01]  /*00b0*/  IMAD R3, R8, UR4, R7 ;  /* 0x0000000408037c24 */ /* 0x008fe2000f8e0207 */
[----:B------:R-:W-:-:S04]  /*00c0*/  UMOV UR4, 0x400 ;  /* 0x0000040000047882 */ /* 0x000fc80000000000 */
[----:B------:R-:W-:Y:S01]  /*00d0*/  ISETP.GT.U32.AND P0, PT, R3, 0x1f, PT ;  /* 0x0000001f0300780c */ /* 0x000fe20003f04070 */
[----:B----4-:R-:W-:-:S06]  /*00e0*/  ULEA UR4, UR5, UR4, 0x18 ;  /* 0x0000000405047291 */ /* 0x010fcc000f8ec0ff */
[----:B------:R-:W-:Y:S01]  /*00f0*/  LEA R4, R6, UR4, 0x3 ;  /* 0x0000000406047c11 */ /* 0x000fe2000f8e18ff */
[----:B-1----:R-:W-:-:S05]  /*0100*/  IMAD R0, R5, UR8, R2 ;  /* 0x0000000805007c24 */ /* 0x002fca000f8e0202 */
[----:B--2---:R-:W-:Y:S05]  /*0110*/  @P0 BRA `(.L_x_1) ;  /* 0x0000000000600947 */ /* 0x004fea0003800000 */
[----:B------:R-:W0:Y:S01]  /*0120*/  LDC R5, c[0x0][0x3a8] ;  /* 0x0000ea00ff057b82 */ /* 0x000e220000000800 */
[----:B------:R-:W1:Y:S01]  /*0130*/  LDCU UR5, c[0x0][0x3a0] ;  /* 0x00007400ff0577ac */ /* 0x000e620008000800 */
[----:B------:R-:W-:-:S06]  /*0140*/  IADD3 R12, PT, PT, R3, -0x20, R8 ;  /* 0xffffffe0030c7810 */ /* 0x000fcc0007ffe008 */
[----:B------:R-:W2:Y:S01]  /*0150*/  LDC.64 R14, c[0x0][0x388] ;  /* 0x0000e200ff0e7b82 */ /* 0x000ea20000000a00 */
[----:B0-----:R-:W-:-:S04]  /*0160*/  LOP3.LUT R5, R5, 0x2, RZ, 0xfc, !PT ;  /* 0x0000000205057812 */ /* 0x001fc800078efcff */
[----:B------:R-:W-:Y:S02]  /*0170*/  ISETP.NE.AND P0, PT, R5, 0x2, PT ;  /* 0x000000020500780c */ /* 0x000fe40003f05270 */
[----:B-1----:R-:W-:-:S05]  /*0180*/  MOV R5, UR5 ;  /* 0x0000000500057c02 */ /* 0x002fca0008000f00 */
[----:B------:R-:W-:-:S04]  /*0190*/  IMAD R12, R12, R5, R0 ;  /* 0x000000050c0c7224 */ /* 0x000fc800078e0200 */
[----:B--2---:R-:W-:Y:S02]  /*01a0*/  IMAD.WIDE.U32 R14, R12, 0x8, R14 ;  /* 0x000000080c0e7825 */ /* 0x004fe400078e000e */
[----:B------:R-:W0:Y:S02]  /*01b0*/  @!P0 LDC.64 R10, c[0x0][0x390] ;  /* 0x0000e400ff0a8b82 */ /* 0x000e240000000a00 */
[----:B------:R-:W-:Y:S02]  /*01c0*/  @!P0 IMAD R9, R3, UR5, R0 ;  /* 0x0000000503098c24 */ /* 0x000fe4000f8e0200 */
[----:B------:R-:W2:Y:S02]  /*01d0*/  LDG.E.64 R14, desc[UR6][R14.64] ;  /* 0x000000060e0e7981 */ /* 0x000ea4000c1e1b00 */
[----:B0-----:R-:W-:-:S06]  /*01e0*/  @!P0 IMAD.WIDE R10, R9, 0x8, R10 ;  /* 0x00000008090a8825 */ /* 0x001fcc00078e020a */
[----:B------:R-:W3:Y:S01]  /*01f0*/  @!P0 LDG.E.64 R10, desc[UR6][R10.64] ;  /* 0x000000060a0a8981 */ /* 0x000ee2000c1e1b00 */
[----:B------:R-:W-:-:S05]  /*0200*/  IMAD.IADD R7, R8, 0x1, R7 ;  /* 0x0000000108077824 */ /* 0x000fca00078e0207 */
[----:B------:R-:W-:Y:S01]  /*0210*/  LEA R8, R7, R2, 0x5 ;  /* 0x0000000207087211 */ /* 0x000fe200078e28ff */
[----:B------:R1:W-:Y:S03]  /*0220*/  @P0 STS.64 [R4], RZ ;  /* 0x000000ff04000388 */ /* 0x0003e60000000a00 */
[----:B------:R-:W-:Y:S01]  /*0230*/  LEA R9, R8, UR4, 0x3 ;  /* 0x0000000408097c11 */ /* 0x000fe2000f8e18ff */
[----:B------:R-:W-:Y:S01]  /*0240*/  IMAD R12, R5, 0x20, R12 ;  /* 0x00000020050c7824 */ /* 0x000fe200078e020c */
[----:B------:R-:W-:Y:S01]  /*0250*/  IADD3 R7, PT, PT, R7, 0x20, RZ ;  /* 0x0000002007077810 */ /* 0x000fe20007ffe0ff */
[----:B------:R-:W-:Y:S01]  /*0260*/  IMAD.MOV.U32 R13, RZ, RZ, RZ ;  /* 0x000000ffff0d7224 */ /* 0x000fe200078e00ff */
[----:B---3--:R1:W-:Y:S04]  /*0270*/  @!P0 STS.64 [R4], R10 ;  /* 0x0000000a04008388 */ /* 0x0083e80000000a00 */
[----:B--2---:R1:W-:Y:S01]  /*0280*/  STS.64 [R9], R14 ;  /* 0x0000000e09007388 */ /* 0x0043e20000000a00 */
[----:B------:R-:W-:Y:S05]  /*0290*/  BRA `(.L_x_2) ;  /* 0x0000000000907947 */ /* 0x000fea0003800000 */
.L_x_1:
[----:B------:R-:W-:-:S13]  /*02a0*/  ISETP.GT.U32.AND P0, PT, R7, 0x1f, PT ;  /* 0x0000001f0700780c */ /* 0x000fda0003f04070 */
[----:B------:R-:W-:Y:S05]  /*02b0*/  @P0 BRA `(.L_x_3) ;  /* 0x0000000000740947 */ /* 0x000fea0003800000 */
[----:B------:R-:W0:Y:S01]  /*02c0*/  LDCU UR5, c[0x0][0x3a4] ;  /* 0x00007480ff0577ac */ /* 0x000e220008000800 */
[----:B------:R-:W-:Y:S01]  /*02d0*/  IADD3 R5, PT, PT, R3, R8, RZ ;  /* 0x0000000803057210 */ /* 0x000fe20007ffe0ff */
[----:B0-----:R-:W-:-:S06]  /*02e0*/  UIADD3 UR5, UPT, UPT, UR5, -0x1, URZ ;  /* 0xffffffff05057890 */ /* 0x001fcc000fffe0ff */
[----:B------:R-:W-:-:S13]  /*02f0*/  ISETP.GT.U32.AND P0, PT, R5, UR5, PT ;  /* 0x0000000505007c0c */ /* 0x000fda000bf04070 */
[----:B------:R-:W0:Y:S01]  /*0300*/  @P0 LDC R5, c[0x0][0x3a0] ;  /* 0x0000e800ff050b82 */ /* 0x000e220000000800 */
[----:B------:R-:W-:-:S04]  /*0310*/  @P0 VIADD R9, R3, 0xffffffe0 ;  /* 0xffffffe003090836 */ /* 0x000fc80000000000 */
[----:B0-----:R-:W-:-:S05]  /*0320*/  @P0 IMAD R12, R9, R5, R0 ;  /* 0x00000005090c0224 */ /* 0x001fca00078e0200 */
[----:B------:R-:W-:Y:S01]  /*0330*/  @P0 SHF.R.S32.HI R13, RZ, 0x1f, R12 ;  /* 0x0000001fff0d0819 */ /* 0x000fe2000001140c */
[----:B------:R-:W-:Y:S06]  /*0340*/  @P0 BRA `(.L_x_2) ;  /* 0x0000000000640947 */ /* 0x000fec0003800000 */
[----:B------:R-:W0:Y:S01]  /*0350*/  LDCU UR5, c[0x0][0x3a0] ;  /* 0x00007400ff0577ac */ /* 0x000e220008000800 */
[----:B------:R-:W1:Y:S01]  /*0360*/  LDC.64 R14, c[0x0][0x388] ;  /* 0x0000e200ff0e7b82 */ /* 0x000e620000000a00 */
[----:B------:R-:W-:-:S04]  /*0370*/  IADD3 R11, PT, PT, R3, -0x20, RZ ;  /* 0xffffffe0030b7810 */ /* 0x000fc80007ffe0ff */
[----:B------:R-:W-:Y:S01]  /*0380*/  IADD3 R9, PT, PT, R11, R8, RZ ;  /* 0x000000080b097210 */ /* 0x000fe20007ffe0ff */
[----:B0-----:R-:W-:-:S04]  /*0390*/  IMAD.U32 R5, RZ, RZ, UR5 ;  /* 0x00000005ff057e24 */ /* 0x001fc8000f8e00ff */
[-CC-:B------:R-:W-:Y:S02]  /*03a0*/  IMAD R11, R11, R5.reuse, R0.reuse ;  /* 0x000000050b0b7224 */ /* 0x180fe400078e0200 */
[----:B------:R-:W-:Y:S02]  /*03b0*/  IMAD R9, R9, R5, R0 ;  /* 0x0000000509097224 */ /* 0x000fe400078e0200 */
[----:B-1----:R-:W-:-:S04]  /*03c0*/  IMAD.WIDE R10, R11, 0x8, R14 ;  /* 0x000000080b0a7825 */ /* 0x002fc800078e020e */
[----:B------:R-:W-:Y:S02]  /*03d0*/  IMAD.WIDE.U32 R14, R9, 0x8, R14 ;  /* 0x00000008090e7825 */ /* 0x000fe400078e000e */
[----:B------:R-:W2:Y:S04]  /*03e0*/  LDG.E.64 R10, desc[UR6][R10.64] ;  /* 0x000000060a0a7981 */ /* 0x000ea8000c1e1b00 */
[----:B------:R-:W3:Y:S01]  /*03f0*/  LDG.E.64 R14, desc[UR6][R14.64] ;  /* 0x000000060e0e7981 */ /* 0x000ee2000c1e1b00 */
[----:B------:R-:W-:Y:S02]  /*0400*/  IMAD.IADD R7, R8, 0x1, R7 ;  /* 0x0000000108077824 */ /* 0x000fe400078e0207 */
[----:B------:R-:W-:Y:S02]  /*0410*/  IMAD R12, R5, 0x20, R9 ;  /* 0x00000020050c7824 */ /* 0x000fe400078e0209 */
[----:B------:R-:W-:Y:S01]  /*0420*/  IMAD.MOV.U32 R13, RZ, RZ, RZ ;  /* 0x000000ffff0d7224 */ /* 0x000fe200078e00ff */
[----:B------:R-:W-:-:S02]  /*0430*/  LEA R8, R7, R2, 0x5 ;  /* 0x0000000207087211 */ /* 0x000fc400078e28ff */
[----:B------:R-:W-:Y:S02]  /*0440*/  IADD3 R7, PT, PT, R7, 0x20, RZ ;  /* 0x0000002007077810 */ /* 0x000fe40007ffe0ff */
[----:B------:R-:W-:Y:S01]  /*0450*/  LEA R17, R8, UR4, 0x3 ;  /* 0x0000000408117c11 */ /* 0x000fe2000f8e18ff */
[----:B--2---:R0:W-:Y:S04]  /*0460*/  STS.64 [R4], R10 ;  /* 0x0000000a04007388 */ /* 0x0041e80000000a00 */
[----:B---3--:R0:W-:Y:S01]  /*0470*/  STS.64 [R17], R14 ;  /* 0x0000000e11007388 */ /* 0x0081e20000000a00 */
[----:B------:R-:W-:Y:S05]  /*0480*/  BRA `(.L_x_2) ;  /* 0x0000000000147947 */ /* 0x000fea0003800000 */
.L_x_3:
[----:B------:R-:W0:Y:S01]  /*0490*/  LDCU UR5, c[0x0][0x3a0] ;  /* 0x00007400ff0577ac */ /* 0x000e220008000800 */
[----:B------:R-:W-:Y:S01]  /*04a0*/  IADD3 R8, PT, PT, R3, -0x20, RZ ;  /* 0xffffffe003087810 */ /* 0x000fe20007ffe0ff */
[----:B0-----:R-:W-:-:S04]  /*04b0*/  IMAD.U32 R5, RZ, RZ, UR5 ;  /* 0x00000005ff057e24 */ /* 0x001fc8000f8e00ff */
[----:B------:R-:W-:-:S05]  /*04c0*/  IMAD R12, R8, R5, R0 ;  /* 0x00000005080c7224 */ /* 0x000fca00078e0200 */
[----:B------:R-:W-:-:S07]  /*04d0*/  SHF.R.S32.HI R13, RZ, 0x1f, R12 ;  /* 0x0000001fff0d7819 */ /* 0x000fce000001140c */
.L_x_2:
[----:B------:R-:W-:Y:S05]  /*04e0*/  BSYNC.RECONVERGENT B0 ;  /* 0x0000000000007941 */ /* 0x000fea0003800200 */
.L_x_0:
[----:B------:R-:W2:Y:S01]  /*04f0*/  LDCU.64 UR8, c[0x0][0x388] ;  /* 0x00007100ff0877ac */ /* 0x000ea20008000a00 */
[----:B------:R-:W3:Y:S01]  /*0500*/  LDCU UR5, c[0x0][0x3a4] ;  /* 0x00007480ff0577ac */ /* 0x000ee20008000800 */
[----:B--2---:R-:W-:-:S04]  /*0510*/  LEA R8, P0, R12, UR8, 0x3 ;  /* 0x000000080c087c11 */ /* 0x004fc8000f8018ff */
[----:B-1----:R-:W-:-:S06]  /*0520*/  LEA.HI.X R9, R12, UR9, R13, 0x3, P0 ;  /* 0x000000090c097c11 */ /* 0x002fcc00080f1c0d */
[----:B------:R-:W2:Y:S01]  /*0530*/  LDG.E.64 R8, desc[UR6][R8.64] ;  /* 0x0000000608087981 */ /* 0x000ea2000c1e1b00 */
[----:B------:R-:W-:Y:S01]  /*0540*/  IMAD R7, R7, 0x20, R2 ;  /* 0x0000002007077824 */ /* 0x000fe200078e0202 */
[----:B0-----:R-:W-:Y:S01]  /*0550*/  IADD3 R10, PT, PT, R3, 0x20, RZ ;  /* 0x00000020030a7810 */ /* 0x001fe20007ffe0ff */
[----:B------:R-:W-:Y:S01]  /*0560*/  BSSY.RECONVERGENT B0, `(.L_x_4) ;  /* 0x0000015000007945 */ /* 0x000fe20003800200 */
[----:B------:R-:W-:Y:S02]  /*0570*/  LEA R2, R6, UR4, 0x3 ;  /* 0x0000000406027c11 */ /* 0x000fe4000f8e18ff */
[----:B------:R-:W-:Y:S02]  /*0580*/  LEA R7, R7, UR4, 0x3 ;  /* 0x0000000407077c11 */ /* 0x000fe4000f8e18ff */
[----:B---3--:R-:W-:-:S03]  /*0590*/  ISETP.GE.AND P0, PT, R10, UR5, PT ;  /* 0x000000050a007c0c */ /* 0x008fc6000bf06270 */
[----:B--2---:R0:W-:Y:S10]  /*05a0*/  STS.64 [R7], R8 ;  /* 0x0000000807007388 */ /* 0x0041f40000000a00 */
[----:B------:R-:W-:Y:S05]  /*05b0*/  @!P0 BRA `(.L_x_5) ;  /* 0x00000000003c8947 */ /* 0x000fea0003800000 */
[----:B------:R-:W1:Y:S01]  /*05c0*/  LDC R6, c[0x0][0x3a8] ;  /* 0x0000ea00ff067b82 */ /* 0x000e620000000800 */
[----:B------:R-:W-:-:S07]  /*05d0*/  IMAD R13, R3, R5, R0 ;  /* 0x00000005030d7224 */ /* 0x000fce00078e0200 */
[----:B0-----:R-:W0:Y:S01]  /*05e0*/  LDC.64 R8, c[0x0][0x388] ;  /* 0x0000e200ff087b82 */ /* 0x001e220000000a00 */
[----:B-1----:R-:W-:-:S04]  /*05f0*/  IADD3 R6, PT, PT, R6, -0x1, RZ ;  /* 0xffffffff06067810 */ /* 0x002fc80007ffe0ff */
[----:B------:R-:W-:Y:S01]  /*0600*/  ISETP.GT.U32.AND P0, PT, R6, 0x1, PT ;  /* 0x000000010600780c */ /* 0x000fe20003f04070 */
[----:B0-----:R-:W-:-:S06]  /*0610*/  IMAD.WIDE R8, R13, 0x8, R8 ;  /* 0x000000080d087825 */ /* 0x001fcc00078e0208 */
[----:B------:R-:W2:Y:S06]  /*0620*/  LDG.E.64 R8, desc[UR6][R8.64] ;  /* 0x0000000608087981 */ /* 0x000eac000c1e1b00 */
[----:B------:R-:W0:Y:S01]  /*0630*/  @!P0 LDC.64 R6, c[0x0][0x398] ;  /* 0x0000e600ff068b82 */ /* 0x000e220000000a00 */
[----:B------:R-:W-:-:S04]  /*0640*/  @!P0 VIADD R10, R10, -UR5 ;  /* 0x800000050a0a8c36 */ /* 0x000fc80008000000 */
[----:B------:R-:W-:-:S04]  /*0650*/  @!P0 IMAD R11, R10, R5, R0 ;  /* 0x000000050a0b8224 */ /* 0x000fc800078e0200 */
[----:B0-----:R-:W-:-:S06]  /*0660*/  @!P0 IMAD.WIDE R6, R11, 0x8, R6 ;  /* 0x000000080b068825 */ /* 0x001fcc00078e0206 */
[----:B------:R-:W3:Y:S04]  /*0670*/  @!P0 LDG.E.64 R6, desc[UR6][R6.64] ;  /* 0x0000000606068981 */ /* 0x000ee8000c1e1b00 */
[----:B--2---:R1:W-:Y:S04]  /*0680*/  STS.64 [R4+0x2000], R8 ;  /* 0x0020000804007388 */ /* 0x0043e80000000a00 */
[----:B---3--:R1:W-:Y:S04]  /*0690*/  @!P0 STS.64 [R4+0x4000], R6 ;  /* 0x0040000604008388 */ /* 0x0083e80000000a00 */
[----:B------:R1:W-:Y:S02]  /*06a0*/  @P0 STS.64 [R4+0x4000], RZ ;  /* 0x004000ff04000388 */ /* 0x0003e40000000a00 */
.L_x_5:
[----:B------:R-:W-:Y:S05]  /*06b0*/  BSYNC.RECONVERGENT B0 ;  /* 0x0000000000007941 */ /* 0x000fea0003800200 */
.L_x_4:
[----:B------:R-:W-:Y:S01]  /*06c0*/  BAR.SYNC.DEFER_BLOCKING 0x0 ;  /* 0x0000000000007b1d */ /* 0x000fe20000010000 */
[----:B------:R-:W-:-:S05]  /*06d0*/  IMAD R5, R3, R5, R0 ;  /* 0x0000000503057224 */ /* 0x000fca00078e0200 */
[----:B------:R-:W2:Y:S01]  /*06e0*/  LDCU.64 UR8, c[0x3][0x200] ;  /* 0x00c04000ff0877ac */ /* 0x000ea20008000a00 */
[----:B------:R-:W3:Y:S01]  /*06f0*/  LDCU.128 UR12, c[0x3][0x1f0] ;  /* 0x00c03e00ff0c77ac */ /* 0x000ee20008000c00 */
[----:B01----:R-:W2:Y:S04]  /*0700*/  LDS.64 R8, [R2] ;  /* 0x0000000002087984 */ /* 0x003ea80000000a00 */
[----:B------:R-:W3:Y:S04]  /*0710*/  LDS.64 R14, [R2+0x100] ;  /* 0x00010000020e7984 */ /* 0x000ee80000000a00 */
[----:B------:R-:W0:Y:S04]  /*0720*/  LDS.64 R16, [R2+0x200] ;  /* 0x0002000002107984 */ /* 0x000e280000000a00 */
[----:B------:R-:W1:Y:S04]  /*0730*/  LDS.64 R12, [R2+0x300] ;  /* 0x00030000020c7984 */ /* 0x000e680000000a00 */
[----:B------:R-:W4:Y:S01]  /*0740*/  LDS.64 R6, [R2+0x400] ;  /* 0x0004000002067984 */ /* 0x000f220000000a00 */
[----:B--2---:R-:W-:Y:S01]  /*0750*/  DFMA R10, R8, UR8, RZ ;  /* 0x00000008080a7c2b */ /* 0x004fe200080000ff */
[----:B------:R-:W1:Y:S02]  /*0760*/  LDCU.128 UR8, c[0x3][0x1e0] ;  /* 0x00c03c00ff0877ac */ /* 0x000e640008000c00 */
[----:B------:R-:W2:Y:S05]  /*0770*/  LDS.64 R8, [R2+0x500] ;  /* 0x0005000002087984 */ /* 0x000eaa0000000a00 */
[----:B---3--:R-:W-:-:S02]  /*0780*/  DFMA R14, R14, UR14, R10 ;  /* 0x0000000e0e0e7c2b */ /* 0x008fc4000800000a */
[----:B------:R-:W3:Y:S06]  /*0790*/  LDS.64 R10, [R2+0x600] ;  /* 0x00060000020a7984 */ /* 0x000eec0000000a00 */
[----:B0-----:R-:W-:Y:S01]  /*07a0*/  DFMA R16, R16, UR12, R14 ;  /* 0x0000000c10107c2b */ /* 0x001fe2000800000e */
[----:B------:R-:W2:Y:S01]  /*07b0*/  LDCU.128 UR12, c[0x3][0x1d0] ;  /* 0x00c03a00ff0c77ac */ /* 0x000ea20008000c00 */
[----:B------:R-:W0:Y:S06]  /*07c0*/  LDS.64 R14, [R2+0x700] ;  /* 0x00070000020e7984 */ /* 0x000e2c0000000a00 */
[----:B-1----:R-:W-:Y:S01]  /*07d0*/  DFMA R16, R12, UR10, R16 ;  /* 0x0000000a0c107c2b */ /* 0x002fe20008000010 */
[----:B------:R-:W1:Y:S07]  /*07e0*/  LDS.64 R12, [R2+0x800] ;  /* 0x00080000020c7984 */ /* 0x000e6e0000000a00 */
[----:B----4-:R-:W-:Y:S01]  /*07f0*/  DFMA R16, R6, UR8, R16 ;  /* 0x0000000806107c2b */ /* 0x010fe20008000010 */
[----:B------:R-:W0:Y:S01]  /*0800*/  LDCU.128 UR8, c[0x3][0x1c0] ;  /* 0x00c03800ff0877ac */ /* 0x000e220008000c00 */
[----:B------:R-:W4:Y:S06]  /*0810*/  LDS.64 R6, [R2+0x900] ;  /* 0x0009000002067984 */ /* 0x000f2c0000000a00 */
[----:B--2---:R-:W-:Y:S01]  /*0820*/  DFMA R16, R8, UR14, R16 ;  /* 0x0000000e08107c2b */ /* 0x004fe20008000010 */
[----:B------:R-:W2:Y:S07]  /*0830*/  LDS.64 R8, [R2+0xa00] ;  /* 0x000a000002087984 */ /* 0x000eae0000000a00 */
[----:B---3--:R-:W-:Y:S01]  /*0840*/  DFMA R16, R10, UR12, R16 ;  /* 0x0000000c0a107c2b */ /* 0x008fe20008000010 */
[----:B------:R-:W4:Y:S01]  /*0850*/  LDCU.128 UR12, c[0x3][0x1b0] ;  /* 0x00c03600ff0c77ac */ /* 0x000f220008000c00 */
[----:B------:R-:W3:Y:S06]  /*0860*/  LDS.64 R10, [R2+0xb00] ;  /* 0x000b0000020a7984 */ /* 0x000eec0000000a00 */
[----:B0-----:R-:W-:Y:S01]  /*0870*/  DFMA R16, R14, UR10, R16 ;  /* 0x0000000a0e107c2b */ /* 0x001fe20008000010 */
[----:B------:R-:W0:Y:S07]  /*0880*/  LDS.64 R14, [R2+0xc00] ;  /* 0x000c0000020e7984 */ /* 0x000e2e0000000a00 */
[----:B-1----:R-:W-:Y:S01]  /*0890*/  DFMA R16, R12, UR8, R16 ;  /* 0x000000080c107c2b */ /* 0x002fe20008000010 */
[----:B------:R-:W3:Y:S01]  /*08a0*/  LDCU.128 UR8, c[0x3][0x1a0] ;  /* 0x00c03400ff0877ac */ /* 0x000ee20008000c00 */
[----:B------:R-:W1:Y:S06]  /*08b0*/  LDS.64 R12, [R2+0xd00] ;  /* 0x000d0000020c7984 */ /* 0x000e6c0000000a00 */
[----:B----4-:R-:W-:Y:S01]  /*08c0*/  DFMA R16, R6, UR14, R16 ;  /* 0x0000000e06107c2b */ /* 0x010fe20008000010 */
[----:B------:R-:W4:Y:S07]  /*08d0*/  LDS.64 R6, [R2+0xe00] ;  /* 0x000e000002067984 */ /* 0x000f2e0000000a00 */
[----:B--2---:R-:W-:Y:S01]  /*08e0*/  DFMA R16, R8, UR12, R16 ;  /* 0x0000000c08107c2b */ /* 0x004fe20008000010 */
[----:B------:R-:W1:Y:S01]  /*08f0*/  LDCU.128 UR12, c[0x3][0x190] ;  /* 0x00c03200ff0c77ac */ /* 0x000e620008000c00 */
[----:B------:R-:W2:Y:S06]  /*0900*/  LDS.64 R8, [R2+0xf00] ;  /* 0x000f000002087984 */ /* 0x000eac0000000a00 */
[----:B---3--:R-:W-:Y:S01]  /*0910*/  DFMA R16, R10, UR10, R16 ;  /* 0x0000000a0a107c2b */ /* 0x008fe20008000010 */
[----:B------:R-:W3:Y:S07]  /*0920*/  LDS.64 R10, [R2+0x1000] ;  /* 0x00100000020a7984 */ /* 0x000eee0000000a00 */
        /* <DEDUP_REMOVED lines=121> */
[----:B------:R-:W1:Y:S07]  /*10c0*/  LDCU.128 UR8, c[0x3][URZ] ;  /* 0x00c00000ff0877ac */ /* 0x000e6e0008000c00 */
[----:B---3--:R-:W-:-:S02]  /*10d0*/  DFMA R10, R10, UR14, R8 ;  /* 0x0000000e0a0a7c2b */ /* 0x008fc40008000008 */
[----:B------:R-:W2:Y:S06]  /*10e0*/  LDC.64 R8, c[0x0][0x380] ;  /* 0x0000e000ff087b82 */ /* 0x000eac0000000a00 */
[----:B0-----:R-:W-:-:S08]  /*10f0*/  DFMA R10, R14, UR12, R10 ;  /* 0x0000000c0e0a7c2b */ /* 0x001fd0000800000a */
[----:B-1----:R-:W-:-:S08]  /*1100*/  DFMA R10, R12, UR10, R10 ;  /* 0x0000000a0c0a7c2b */ /* 0x002fd0000800000a */
[----:B----4-:R-:W-:Y:S01]  /*1110*/  DFMA R6, R6, UR8, R10 ;  /* 0x0000000806067c2b */ /* 0x010fe2000800000a */
[----:B--2---:R-:W-:-:S06]  /*1120*/  IMAD.WIDE R4, R5, 0x8, R8 ;  /* 0x0000000805047825 */ /* 0x004fcc00078e0208 */
[----:B------:R-:W-:Y:S01]  /*1130*/  STG.E.64 desc[UR6][R4.64], R6 ;  /* 0x0000000604007986 */ /* 0x000fe2000c101b06 */
[----:B------:R-:W-:Y:S05]  /*1140*/  EXIT ;  /* 0x000000000000794d */ /* 0x000fea0003800000 */
.L_x_6:
[----:B------:R-:W-:-:S00]  /*1150*/  BRA `(.L_x_6) ;  /* 0xfffffffc00fc7947 */ /* 0x000fc0000383ffff */
[----:B------:R-:W-:-:S00]  /*1160*/  NOP ;  /* 0x0000000000007918 */ /* 0x000fc00000000000 */
        /* <DEDUP_REMOVED lines=9> */
.L_x_14:


//--------------------- .text._Z17convolutionRowGPUPdS_S_S_iii --------------------------
	.section	.text._Z17convolutionRowGPUPdS_S_S_iii,"ax",@progbits
	.align	128
        .global         _Z17convolutionRowGPUPdS_S_S_iii
        .type           _Z17convolutionRowGPUPdS_S_S_iii,@function
        .size           _Z17convolutionRowGPUPdS_S_S_iii,(.L_x_15 - _Z17convolutionRowGPUPdS_S_S_iii)
        .other          _Z17convolutionRowGPUPdS_S_S_iii,@"STO_CUDA_ENTRY STV_DEFAULT"
_Z17convolutionRowGPUPdS_S_S_iii:
.text._Z17convolutionRowGPUPdS_S_S_iii:
[----:B------:R-:W-:Y:S01]  /*0000*/  LDC R1, c[0x0][0x37c] ;  /* 0x0000df00ff017b82 */ /* 0x000fe20000000800 */
[----:B------:R-:W0:Y:S07]  /*0010*/  S2R R8, SR_TID.X ;  /* 0x0000000000087919 */ /* 0x000e2e0000002100 */
[----:B------:R-:W0:Y:S01]  /*0020*/  S2UR UR4, SR_CTAID.X ;  /* 0x00000000000479c3 */ /* 0x000e220000002500 */
[----:B------:R-:W1:Y:S01]  /*0030*/  LDCU.64 UR6, c[0x0][0x358] ;  /* 0x00006b00ff0677ac */ /* 0x000e620008000a00 */
[----:B------:R-:W-:Y:S01]  /*0040*/  BSSY.RECONVERGENT B0, `(.L_x_7) ;  /* 0x0000041000007945 */ /* 0x000fe20003800200 */
[----:B------:R-:W2:Y:S05]  /*0050*/  S2R R6, SR_TID.Y ;  /* 0x0000000000067919 */ /* 0x000eaa0000002200 */
[----:B------:R-:W0:Y:S08]  /*0060*/  LDC R7, c[0x0][0x360] ;  /* 0x0000d800ff077b82 */ /* 0x000e300000000800 */
[----:B------:R-:W3:Y:S08]  /*0070*/  S2UR UR5, SR_CgaCtaId ;  /* 0x00000000000579c3 */ /* 0x000ef00000008800 */
[----:B------:R-:W4:Y:S08]  /*0080*/  S2UR UR8, SR_CTAID.Y ;  /* 0x00000000000879c3 */ /* 0x000f300000002600 */
[----:B------:R-:W4:Y:S01]  /*0090*/  LDC R3, c[0x0][0x364] ;  /* 0x0000d900ff037b82 */ /* 0x000f220000000800 */
[--C-:B0-----:R-:W-:Y:S01]  /*00a0*/  IMAD R0, R7, UR4, R8.reuse ;  /* 0x0000000407007c24 */ /* 0x101fe2000f8e0208 */
[----:B------:R-:W-:Y:S01]  /*00b0*/  UMOV UR4, 0x400 ;  /* 0x0000040000047882 */ /* 0x000fe20000000000 */
[----:B--2---:R-:W-:-:S03]  /*00c0*/  IMAD R4, R6, 0x60, R8 ;  /* 0x0000006006047824 */ /* 0x004fc600078e0208 */
[----:B------:R-:W-:Y:S01]  /*00d0*/  ISETP.GT.AND P0, PT, R0, 0x1f, PT ;  /* 0x0000001f0000780c */ /* 0x000fe20003f04270 */
[----:B---3--:R-:W-:-:S06]  /*00e0*/  ULEA UR4, UR5, UR4, 0x18 ;  /* 0x0000000405047291 */ /* 0x008fcc000f8ec0ff */
[----:B------:R-:W-:Y:S01]  /*00f0*/  LEA R5, R4, UR4, 0x3 ;  /* 0x0000000404057c11 */ /* 0x000fe2000f8e18ff */
[----:B----4-:R-:W-:-:S05]  /*0100*/  IMAD R3, R3, UR8, R6 ;  /* 0x0000000803037c24 */ /* 0x010fca000f8e0206 */
[----:B-1----:R-:W-:Y:S05]  /*0110*/  @P0 BRA `(.L_x_8) ;  /* 0x0000000000640947 */ /* 0x002fea0003800000 */
[----:B------:R-:W0:Y:S01]  /*0120*/  LDC R2, c[0x0][0x3a8] ;  /* 0x0000ea00ff027b82 */ /* 0x000e220000000800 */
[----:B------:R-:W1:Y:S01]  /*0130*/  LDCU UR5, c[0x0][0x3a0] ;  /* 0x00007400ff0577ac */ /* 0x000e620008000800 */
[----:B------:R-:W-:-:S06]  /*0140*/  IADD3 R9, PT, PT, R0, R7, RZ ;  /* 0x0000000700097210 */ /* 0x000fcc0007ffe0ff */
[----:B------:R-:W2:Y:S01]  /*0150*/  LDC.64 R10, c[0x0][0x388] ;  /* 0x0000e200ff0a7b82 */ /* 0x000ea20000000a00 */
[----:B0-----:R-:W-:-:S04]  /*0160*/  LOP3.LUT R2, R2, 0x2, RZ, 0xfc, !PT ;  /* 0x0000000202027812 */ /* 0x001fc800078efcff */
[----:B------:R-:W-:Y:S01]  /*0170*/  ISETP.NE.AND P0, PT, R2, 0x2, PT ;  /* 0x000000020200780c */ /* 0x000fe20003f05270 */
[----:B-1----:R-:W-:-:S04]  /*0180*/  IMAD.U32 R2, RZ, RZ, UR5 ;  /* 0x00000005ff027e24 */ /* 0x002fc8000f8e00ff */
[----:B------:R-:W-:-:S04]  /*0190*/  IMAD R16, R3, R2, R9 ;  /* 0x0000000203107224 */ /* 0x000fc800078e0209 */
[----:B------:R-:W-:-:S04]  /*01a0*/  VIADD R15, R16, 0xffffffe0 ;  /* 0xffffffe0100f7836 */ /* 0x000fc80000000000 */
[----:B------:R-:W0:Y:S01]  /*01b0*/  @!P0 LDC.64 R12, c[0x0][0x398] ;  /* 0x0000e600ff0c8b82 */ /* 0x000e220000000a00 */
[----:B------:R-:W-:Y:S01]  /*01c0*/  @!P0 LEA R9, R3, R0, 0x5 ;  /* 0x0000000003098211 */ /* 0x000fe200078e28ff */
[----:B--2---:R-:W-:-:S06]  /*01d0*/  IMAD.WIDE.U32 R14, R15, 0x8, R10 ;  /* 0x000000080f0e7825 */ /* 0x004fcc00078e000a */
[----:B------:R-:W2:Y:S01]  /*01e0*/  LDG.E.64 R14, desc[UR6][R14.64] ;  /* 0x000000060e0e7981 */ /* 0x000ea2000c1e1b00 */
[----:B0-----:R-:W-:-:S05]  /*01f0*/  @!P0 IMAD.WIDE R12, R9, 0x8, R12 ;  /* 0x00000008090c8825 */ /* 0x001fca00078e020c */
[----:B------:R-:W3:Y:S01]  /*0200*/  @!P0 LDG.E.64 R10, desc[UR6][R12.64] ;  /* 0x000000060c0a8981 */ /* 0x000ee2000c1e1b00 */
[----:B------:R-:W-:-:S05]  /*0210*/  IADD3 R7, PT, PT, R7, R8, RZ ;  /* 0x0000000807077210 */ /* 0x000fca0007ffe0ff */
[----:B------:R-:W-:Y:S01]  /*0220*/  IMAD R8, R6, 0x60, R7 ;  /* 0x0000006006087824 */ /* 0x000fe200078e0207 */
[----:B------:R-:W-:Y:S04]  /*0230*/  @P0 STS.64 [R5], RZ ;  /* 0x000000ff05000388 */ /* 0x000fe80000000a00 */
[----:B------:R-:W-:Y:S01]  /*0240*/  LEA R9, R8, UR4, 0x3 ;  /* 0x0000000408097c11 */ /* 0x000fe2000f8e18ff */
[----:B------:R-:W-:Y:S01]  /*0250*/  VIADD R7, R7, 0x20 ;  /* 0x0000002007077836 */ /* 0x000fe20000000000 */
[----:B------:R-:W-:Y:S01]  /*0260*/  MOV R8, R16 ;  /* 0x0000001000087202 */ /* 0x000fe20000000f00 */
[----:B---3--:R-:W-:Y:S04]  /*0270*/  @!P0 STS.64 [R5], R10 ;  /* 0x0000000a05008388 */ /* 0x008fe80000000a00 */
[----:B--2---:R0:W-:Y:S02]  /*0280*/  STS.64 [R9], R14 ;  /* 0x0000000e09007388 */ /* 0x0041e40000000a00 */
[----:B0-----:R-:W-:Y:S01]  /*0290*/  IMAD.MOV.U32 R9, RZ, RZ, RZ ;  /* 0x000000ffff097224 */ /* 0x001fe200078e00ff */
[----:B------:R-:W-:Y:S06]  /*02a0*/  BRA `(.L_x_9) ;  /* 0x0000000000687947 */ /* 0x000fec0003800000 */
.L_x_8:
[----:B------:R-:W-:-:S13]  /*02b0*/  ISETP.GT.U32.AND P0, PT, R8, 0x1f, PT ;  /* 0x0000001f0800780c */ /* 0x000fda0003f04070 */
[----:B------:R-:W-:Y:S05]  /*02c0*/  @P0 BRA `(.L_x_10) ;  /* 0x0000000000440947 */ /* 0x000fea0003800000 */
[----:B------:R-:W0:Y:S01]  /*02d0*/  LDCU UR5, c[0x0][0x3a0] ;  /* 0x00007400ff0577ac */ /* 0x000e220008000800 */
[----:B------:R-:W1:Y:S01]  /*02e0*/  LDC.64 R12, c[0x0][0x388] ;  /* 0x0000e200ff0c7b82 */ /* 0x000e620000000a00 */
[----:B0-----:R-:W-:-:S05]  /*02f0*/  MOV R2, UR5 ;  /* 0x0000000500027c02 */ /* 0x001fca0008000f00 */
[----:B------:R-:W-:-:S04]  /*0300*/  IMAD R10, R3, R2, R0 ;  /* 0x00000002030a7224 */ /* 0x000fc800078e0200 */
[C---:B------:R-:W-:Y:S02]  /*0310*/  IMAD.IADD R14, R10.reuse, 0x1, R7 ;  /* 0x000000010a0e7824 */ /* 0x040fe400078e0207 */
[----:B-1----:R-:W-:-:S03]  /*0320*/  IMAD.WIDE R10, R10, 0x8, R12 ;  /* 0x000000080a0a7825 */ /* 0x002fc600078e020c */
[----:B------:R-:W-:-:S03]  /*0330*/  IADD3 R9, PT, PT, R14, -0x20, RZ ;  /* 0xffffffe00e097810 */ /* 0x000fc60007ffe0ff */
[----:B------:R-:W2:Y:S02]  /*0340*/  LDG.E.64 R10, desc[UR6][R10.64+-0x100] ;  /* 0xffff00060a0a7981 */ /* 0x000ea4000c1e1b00 */
[----:B------:R-:W-:-:S06]  /*0350*/  IMAD.WIDE.U32 R12, R9, 0x8, R12 ;  /* 0x00000008090c7825 */ /* 0x000fcc00078e000c */
[----:B------:R-:W3:Y:S01]  /*0360*/  LDG.E.64 R12, desc[UR6][R12.64] ;  /* 0x000000060c0c7981 */ /* 0x000ee2000c1e1b00 */
[----:B------:R-:W-:Y:S01]  /*0370*/  IMAD R9, R7, 0x8, R5 ;  /* 0x0000000807097824 */ /* 0x000fe200078e0205 */
[----:B------:R-:W-:Y:S02]  /*0380*/  IADD3 R7, PT, PT, R8, 0x20, R7 ;  /* 0x0000002008077810 */ /* 0x000fe40007ffe007 */
[----:B------:R-:W-:Y:S01]  /*0390*/  MOV R8, R14 ;  /* 0x0000000e00087202 */ /* 0x000fe20000000f00 */
[----:B--2---:R-:W-:Y:S04]  /*03a0*/  STS.64 [R5], R10 ;  /* 0x0000000a05007388 */ /* 0x004fe80000000a00 */
[----:B---3--:R0:W-:Y:S02]  /*03b0*/  STS.64 [R9], R12 ;  /* 0x0000000c09007388 */ /* 0x0081e40000000a00 */
[----:B0-----:R-:W-:Y:S01]  /*03c0*/  IMAD.MOV.U32 R9, RZ, RZ, RZ ;  /* 0x000000ffff097224 */ /* 0x001fe200078e00ff */
[----:B------:R-:W-:Y:S06]  /*03d0*/  BRA `(.L_x_9) ;  /* 0x00000000001c7947 */ /* 0x000fec0003800000 */
.L_x_10:
[----:B------:R-:W0:Y:S01]  /*03e0*/  LDCU UR5, c[0x0][0x3a0] ;  /* 0x00007400ff0577ac */ /* 0x000e220008000800 */
[----:B------:R-:W-:Y:S01]  /*03f0*/  IMAD.MOV.U32 R7, RZ, RZ, R8 ;  /* 0x000000ffff077224 */ /* 0x000fe200078e0008 */
[----:B0-----:R-:W-:-:S05]  /*0400*/  MOV R2, UR5 ;  /* 0x0000000500027c02 */ /* 0x001fca0008000f00 */
[----:B------:R-:W-:-:S05]  /*0410*/  IMAD R11, R3, R2, R0 ;  /* 0x00000002030b7224 */ /* 0x000fca00078e0200 */
[----:B------:R-:W-:-:S04]  /*0420*/  IADD3 R11, PT, PT, R11, -0x20, RZ ;  /* 0xffffffe00b0b7810 */ /* 0x000fc80007ffe0ff */
[----:B------:R-:W-:Y:S02]  /*0430*/  SHF.R.S32.HI R9, RZ, 0x1f, R11 ;  /* 0x0000001fff097819 */ /* 0x000fe4000001140b */
[----:B------:R-:W-:-:S07]  /*0440*/  MOV R8, R11 ;  /* 0x0000000b00087202 */ /* 0x000fce0000000f00 */
.L_x_9:
[----:B------:R-:W-:Y:S05]  /*0450*/  BSYNC.RECONVERGENT B0 ;  /* 0x0000000000007941 */ /* 0x000fea0003800200 */
.L_x_7:
[----:B------:R-:W0:Y:S02]  /*0460*/  LDCU.64 UR8, c[0x0][0x388] ;  /* 0x00007100ff0877ac */ /* 0x000e240008000a00 */
[----:B0-----:R-:W-:-:S04]  /*0470*/  LEA R10, P0, R8, UR8, 0x3 ;  /* 0x00000008080a7c11 */ /* 0x001fc8000f8018ff */
[----:B------:R-:W-:-:S05]  /*0480*/  LEA.HI.X R11, R8, UR9, R9, 0x3, P0 ;  /* 0x00000009080b7c11 */ /* 0x000fca00080f1c09 */
[----:B------:R-:W2:Y:S01]  /*0490*/  LDG.E.64 R8, desc[UR6][R10.64] ;  /* 0x000000060a087981 */ /* 0x000ea2000c1e1b00 */
[----:B------:R-:W-:Y:S01]  /*04a0*/  IMAD R7, R6, 0x60, R7 ;  /* 0x0000006006077824 */ /* 0x000fe200078e0207 */
[----:B------:R-:W-:Y:S01]  /*04b0*/  IADD3 R12, PT, PT, R0, 0x20, RZ ;  /* 0x00000020000c7810 */ /* 0x000fe20007ffe0ff */
[----:B------:R-:W-:Y:S01]  /*04c0*/  BSSY.RECONVERGENT B0, `(.L_x_11) ;  /* 0x0000015000007945 */ /* 0x000fe20003800200 */
[----:B------:R-:W-:Y:S02]  /*04d0*/  LEA R4, R4, UR4, 0x3 ;  /* 0x0000000404047c11 */ /* 0x000fe4000f8e18ff */
[----:B------:R-:W-:Y:S02]  /*04e0*/  LEA R7, R7, UR4, 0x3 ;  /* 0x0000000407077c11 */ /* 0x000fe4000f8e18ff */
[----:B------:R-:W-:-:S03]  /*04f0*/  ISETP.GE.AND P0, PT, R12, R2, PT ;  /* 0x000000020c00720c */ /* 0x000fc60003f06270 */
[----:B--2---:R0:W-:Y:S10]  /*0500*/  STS.64 [R7], R8 ;  /* 0x0000000807007388 */ /* 0x0041f40000000a00 */
[----:B------:R-:W-:Y:S05]  /*0510*/  @!P0 BRA `(.L_x_12) ;  /* 0x00000000003c8947 */ /* 0x000fea0003800000 */
[----:B------:R-:W1:Y:S01]  /*0520*/  LDC R6, c[0x0][0x3a8] ;  /* 0x0000ea00ff067b82 */ /* 0x000e620000000800 */
[----:B------:R-:W-:-:S07]  /*0530*/  IMAD R13, R3, R2, R0 ;  /* 0x00000002030d7224 */ /* 0x000fce00078e0200 */
[----:B0-----:R-:W0:Y:S01]  /*0540*/  LDC.64 R8, c[0x0][0x388] ;  /* 0x0000e200ff087b82 */ /* 0x001e220000000a00 */
[----:B-1----:R-:W-:-:S05]  /*0550*/  VIADD R6, R6, 0xffffffff ;  /* 0xffffffff06067836 */ /* 0x002fca0000000000 */
[----:B------:R-:W-:Y:S01]  /*0560*/  ISETP.GT.U32.AND P0, PT, R6, 0x1, PT ;  /* 0x000000010600780c */ /* 0x000fe20003f04070 */
[----:B0-----:R-:W-:-:S06]  /*0570*/  IMAD.WIDE R8, R13, 0x8, R8 ;  /* 0x000000080d087825 */ /* 0x001fcc00078e0208 */
[----:B------:R-:W2:Y:S06]  /*0580*/  LDG.E.64 R8, desc[UR6][R8.64] ;  /* 0x0000000608087981 */ /* 0x000eac000c1e1b00 */
[----:B------:R-:W0:Y:S01]  /*0590*/  @!P0 LDC.64 R6, c[0x0][0x390] ;  /* 0x0000e400ff068b82 */ /* 0x000e220000000a00 */
[----:B------:R-:W-:-:S04]  /*05a0*/  @!P0 LEA R11, R3, R12, 0x5 ;  /* 0x0000000c030b8211 */ /* 0x000fc800078e28ff */
[----:B------:R-:W-:-:S05]  /*05b0*/  @!P0 IADD3 R11, PT, PT, R11, -R2, RZ ;  /* 0x800000020b0b8210 */ /* 0x000fca0007ffe0ff */
[----:B0-----:R-:W-:-:S06]  /*05c0*/  @!P0 IMAD.WIDE R6, R11, 0x8, R6 ;  /* 0x000000080b068825 */ /* 0x001fcc00078e0206 */
[----:B------:R-:W3:Y:S04]  /*05d0*/  @!P0 LDG.E.64 R6, desc[UR6][R6.64] ;  /* 0x0000000606068981 */ /* 0x000ee8000c1e1b00 */
[----:B--2---:R1:W-:Y:S04]  /*05e0*/  STS.64 [R5+0x100], R8 ;  /* 0x0001000805007388 */ /* 0x0043e80000000a00 */
[----:B---3--:R1:W-:Y:S04]  /*05f0*/  @!P0 STS.64 [R5+0x200], R6 ;  /* 0x0002000605008388 */ /* 0x0083e80000000a00 */
[----:B------:R1:W-:Y:S02]  /*0600*/  @P0 STS.64 [R5+0x200], RZ ;  /* 0x000200ff05000388 */ /* 0x0003e40000000a00 */
.L_x_12:
[----:B------:R-:W-:Y:S05]  /*0610*/  BSYNC.RECONVERGENT B0 ;  /* 0x0000000000007941 */ /* 0x000fea0003800200 */
.L_x_11:
        /* <DEDUP_REMOVED lines=169> */
.L_x_13:
        /* <DEDUP_REMOVED lines=13> */
.L_x_15:


//--------------------- .nv.shared._Z20convolutionColumnGPUPdS_S_S_iii --------------------------
	.section	.nv.shared._Z20convolutionColumnGPUPdS_S_S_iii,"aw",@nobits
	.sectionflags	@""
	.align	8
.nv.shared._Z20convolutionColumnGPUPdS_S_S_iii:
	.zero		25600


//--------------------- .nv.shared.reserved.0     --------------------------
	.section	.nv.shared.reserved.0,"aw",@nobits
	.weak		__nv_reservedSMEM_offset_0_alias
	.size		__nv_reservedSMEM_offset_0_alias, 0, 64
	.other		__nv_reservedSMEM_offset_0_alias,@"STO_CUDA_RESERVED_SHARED STV_DEFAULT"
__nv_reservedSMEM_offset_0_alias:
	.zero		0
	.zero		64


//--------------------- .nv.shared._Z17convolutionRowGPUPdS_S_S_iii --------------------------
	.section	.nv.shared._Z17convolutionRowGPUPdS_S_S_iii,"aw",@nobits
	.sectionflags	@""
	.align	8
.nv.shared._Z17convolutionRowGPUPdS_S_S_iii:
	.zero		25600


//--------------------- .nv.constant0._Z20convolutionColumnGPUPdS_S_S_iii --------------------------
	.section	.nv.constant0._Z20convolutionColumnGPUPdS_S_S_iii,"a",@progbits
	.sectionflags	@""
	.align	4
.nv.constant0._Z20convolutionColumnGPUPdS_S_S_iii:
	.zero		940


//--------------------- .nv.constant0._Z17convolutionRowGPUPdS_S_S_iii --------------------------
	.section	.nv.constant0._Z17convolutionRowGPUPdS_S_S_iii,"a",@progbits
	.sectionflags	@""
	.align	4
.nv.constant0._Z17convolutionRowGPUPdS_S_S_iii:
	.zero		940


//--------------------- SYMBOLS --------------------------

	.type		.nv.reservedSmem.offset0,@object
	.size		.nv.reservedSmem.offset0,0x4
	.type		.nv.reservedSmem.cap,@object
	.size		.nv.reservedSmem.cap,0x4
